//
// Generated by NVIDIA NVVM Compiler
//
// Compiler Build ID: CL-36424714
// Cuda compilation tools, release 13.0, V13.0.88
// Based on NVVM 20.0.0
//

.version 9.0
.target sm_100
.address_size 64

	// .globl	_Z11hist_kernelPjS_jj
.extern .shared .align 16 .b8 hist[];

.visible .entry _Z11hist_kernelPjS_jj(
	.param .u64 .ptr .align 1 _Z11hist_kernelPjS_jj_param_0,
	.param .u64 .ptr .align 1 _Z11hist_kernelPjS_jj_param_1,
	.param .u32 _Z11hist_kernelPjS_jj_param_2,
	.param .u32 _Z11hist_kernelPjS_jj_param_3
)
{
	.reg .pred 	%p<7>;
	.reg .b32 	%r<47>;
	.reg .b64 	%rd<9>;

	ld.param.u64 	%rd3, [_Z11hist_kernelPjS_jj_param_0];
	ld.param.u64 	%rd4, [_Z11hist_kernelPjS_jj_param_1];
	ld.param.u32 	%r18, [_Z11hist_kernelPjS_jj_param_2];
	ld.param.u32 	%r19, [_Z11hist_kernelPjS_jj_param_3];
	mov.u32 	%r1, %ntid.x;
	mov.u32 	%r2, %tid.x;
	setp.ge.u32 	%p1, %r2, %r19;
	@%p1 bra 	$L__BB0_3;
	mov.b32 	%r42, 0;
	mov.u32 	%r22, hist;
	mov.u32 	%r41, %r2;
$L__BB0_2:
	shl.b32 	%r21, %r41, 2;
	add.s32 	%r23, %r22, %r21;
	mov.b32 	%r24, 0;
	st.shared.u32 	[%r23], %r24;
	add.s32 	%r5, %r42, 1;
	mad.lo.s32 	%r25, %r1, %r42, %r1;
	add.s32 	%r41, %r25, %r2;
	setp.lt.u32 	%p2, %r41, %r19;
	mov.u32 	%r42, %r5;
	@%p2 bra 	$L__BB0_2;
$L__BB0_3:
	bar.sync 	0;
	mov.u32 	%r7, %ctaid.x;
	mad.lo.s32 	%r43, %r7, %r1, %r2;
	setp.ge.u32 	%p3, %r43, %r18;
	@%p3 bra 	$L__BB0_6;
	cvta.to.global.u64 	%rd1, %rd3;
	mov.b32 	%r44, 0;
	mov.u32 	%r9, %nctaid.x;
$L__BB0_5:
	mul.wide.s32 	%rd5, %r43, 4;
	add.s64 	%rd6, %rd1, %rd5;
	ld.global.u32 	%r27, [%rd6];
	shl.b32 	%r28, %r27, 2;
	mov.u32 	%r29, hist;
	add.s32 	%r30, %r29, %r28;
	atom.shared.add.u32 	%r31, [%r30], 1;
	add.s32 	%r12, %r44, 1;
	mad.lo.s32 	%r32, %r9, %r44, %r9;
	add.s32 	%r33, %r32, %r7;
	mad.lo.s32 	%r43, %r33, %r1, %r2;
	setp.lt.u32 	%p4, %r43, %r18;
	mov.u32 	%r44, %r12;
	@%p4 bra 	$L__BB0_5;
$L__BB0_6:
	setp.ge.u32 	%p5, %r2, %r19;
	bar.sync 	0;
	@%p5 bra 	$L__BB0_9;
	cvta.to.global.u64 	%rd2, %rd4;
	mov.b32 	%r46, 0;
	mov.u32 	%r36, hist;
	mov.u32 	%r45, %r2;
$L__BB0_8:
	mul.wide.u32 	%rd7, %r45, 4;
	add.s64 	%rd8, %rd2, %rd7;
	shl.b32 	%r35, %r45, 2;
	add.s32 	%r37, %r36, %r35;
	ld.shared.u32 	%r38, [%r37];
	atom.global.add.u32 	%r39, [%rd8], %r38;
	add.s32 	%r16, %r46, 1;
	mad.lo.s32 	%r40, %r1, %r46, %r1;
	add.s32 	%r45, %r40, %r2;
	setp.lt.u32 	%p6, %r45, %r19;
	mov.u32 	%r46, %r16;
	@%p6 bra 	$L__BB0_8;
$L__BB0_9:
	ret;

}


// ===== COMPILED SASS (sm_100) =====

	.target	sm_100

	.elftype	@"ET_EXEC"


//--------------------- .note.nv.tkinfo           --------------------------
	.section	.note.nv.tkinfo,"",@"SHT_NOTE"
	.sectionflags	@"SHF_NOTE_NV_TKINFO"
	.tkinfo
        /*0018*/ 	.word	0x00000002
        /*0030*/ 	.string	""
        /*0030*/ 	.string	"ptxas"
        /*0030*/ 	.string	"Cuda compilation tools, release 13.0, V13.0.88"
        /*0030*/ 	.string	"Build cuda_13.0.r13.0/compiler.36424714_0"
        /*0030*/ 	.string	"-arch sm_100 -m 64 "



//--------------------- .note.nv.cuinfo           --------------------------
	.section	.note.nv.cuinfo,"",@"SHT_NOTE"
	.sectionflags	@"SHF_NOTE_NV_CUINFO"
        /*0018*/ 	.short	0x0002
        /*001a*/ 	.short	0x0064
        /*001c*/ 	.short	0x0082
	.zero		2


//--------------------- .nv.info                  --------------------------
	.section	.nv.info,"",@"SHT_CUDA_INFO"
	.align	4


	//----- nvinfo : EIATTR_REGCOUNT
	.align		4
        /*0000*/ 	.byte	0x04, 0x2f
        /*0002*/ 	.short	(.L_1 - .L_0)
	.align		4
.L_0:
        /*0004*/ 	.word	index@(_Z11hist_kernelPjS_jj)
        /*0008*/ 	.word	0x00000010


	//----- nvinfo : EIATTR_FRAME_SIZE
	.align		4
.L_1:
        /*000c*/ 	.byte	0x04, 0x11
        /*000e*/ 	.short	(.L_3 - .L_2)
	.align		4
.L_2:
        /*0010*/ 	.word	index@(_Z11hist_kernelPjS_jj)
        /*0014*/ 	.word	0x00000000


	//----- nvinfo : EIATTR_MIN_STACK_SIZE
	.align		4
.L_3:
        /*0018*/ 	.byte	0x04, 0x12
        /*001a*/ 	.short	(.L_5 - .L_4)
	.align		4
.L_4:
        /*001c*/ 	.word	index@(_Z11hist_kernelPjS_jj)
        /*0020*/ 	.word	0x00000000
.L_5:


//--------------------- .nv.compat                --------------------------
	.section	.nv.compat,"",@"SHT_CUDA_COMPAT_INFO"
	.align	4
        /*0000*/ 	.byte	0x02, 0x09, 0x00, 0x00, 0x02, 0x02, 0x01, 0x00, 0x02, 0x05, 0x05, 0x00, 0x03, 0x07, 0x01, 0x01
        /*0010*/ 	.byte	0x02, 0x03, 0x00, 0x00, 0x02, 0x06, 0x01, 0x00, 0x04, 0x0b, 0x08, 0x00, 0x09, 0x00, 0x00, 0x00
        /*0020*/ 	.byte	0x00, 0x00, 0x00, 0x00


//--------------------- .nv.info._Z11hist_kernelPjS_jj --------------------------
	.section	.nv.info._Z11hist_kernelPjS_jj,"",@"SHT_CUDA_INFO"
	.sectionflags	@""
	.align	4


	//----- nvinfo : EIATTR_CUDA_API_VERSION
	.align		4
        /*0000*/ 	.byte	0x04, 0x37
        /*0002*/ 	.short	(.L_7 - .L_6)
.L_6:
        /*0004*/ 	.word	0x00000082


	//----- nvinfo : EIATTR_KPARAM_INFO
	.align		4
.L_7:
        /*0008*/ 	.byte	0x04, 0x17
        /*000a*/ 	.short	(.L_9 - .L_8)
.L_8:
        /*000c*/ 	.word	0x00000000
        /*0010*/ 	.short	0x0003
        /*0012*/ 	.short	0x0014
        /*0014*/ 	.byte	0x00, 0xf0, 0x11, 0x00


	//----- nvinfo : EIATTR_KPARAM_INFO
	.align		4
.L_9:
        /*0018*/ 	.byte	0x04, 0x17
        /*001a*/ 	.short	(.L_11 - .L_10)
.L_10:
        /*001c*/ 	.word	0x00000000
        /*0020*/ 	.short	0x0002
        /*0022*/ 	.short	0x0010
        /*0024*/ 	.byte	0x00, 0xf0, 0x11, 0x00


	//----- nvinfo : EIATTR_KPARAM_INFO
	.align		4
.L_11:
        /*0028*/ 	.byte	0x04, 0x17
        /*002a*/ 	.short	(.L_13 - .L_12)
.L_12:
        /*002c*/ 	.word	0x00000000
        /*0030*/ 	.short	0x0001
        /*0032*/ 	.short	0x0008
        /*0034*/ 	.byte	0x00, 0xf5, 0x21, 0x00


	//----- nvinfo : EIATTR_KPARAM_INFO
	.align		4
.L_13:
        /*0038*/ 	.byte	0x04, 0x17
        /*003a*/ 	.short	(.L_15 - .L_14)
.L_14:
        /*003c*/ 	.word	0x00000000
        /*0040*/ 	.short	0x0000
        /*0042*/ 	.short	0x0000
        /*0044*/ 	.byte	0x00, 0xf5, 0x21, 0x00


	//----- nvinfo : EIATTR_SPARSE_MMA_MASK
	.align		4
.L_15:
        /*0048*/ 	.byte	0x03, 0x50
        /*004a*/ 	.short	0x0000


	//----- nvinfo : EIATTR_MAXREG_COUNT
	.align		4
        /*004c*/ 	.byte	0x03, 0x1b
        /*004e*/ 	.short	0x00ff


	//----- nvinfo : EIATTR_NUM_BARRIERS
	.align		4
        /*0050*/ 	.byte	0x02, 0x4c
        /*0052*/ 	.byte	0x01
	.zero		1


	//----- nvinfo : EIATTR_MERCURY_ISA_VERSION
	.align		4
        /*0054*/ 	.byte	0x03, 0x5f
        /*0056*/ 	.short	0x0101


	//----- nvinfo : EIATTR_VRC_CTA_INIT_COUNT
	.align		4
        /*0058*/ 	.byte	0x02, 0x4a
	.zero		1
	.zero		1


	//----- nvinfo : EIATTR_EXIT_INSTR_OFFSETS
	.align		4
        /*005c*/ 	.byte	0x04, 0x1c
        /*005e*/ 	.short	(.L_17 - .L_16)


	//   ....[0]....
.L_16:
        /*0060*/ 	.word	0x000002e0


	//   ....[1]....
        /*0064*/ 	.word	0x000003e0


	//----- nvinfo : EIATTR_CRS_STACK_SIZE
	.align		4
.L_17:
        /*0068*/ 	.byte	0x04, 0x1e
        /*006a*/ 	.short	(.L_19 - .L_18)
.L_18:
        /*006c*/ 	.word	0x00000000


	//----- nvinfo : EIATTR_CBANK_PARAM_SIZE
	.align		4
.L_19:
        /*0070*/ 	.byte	0x03, 0x19
        /*0072*/ 	.short	0x0018


	//----- nvinfo : EIATTR_PARAM_CBANK
	.align		4
        /*0074*/ 	.byte	0x04, 0x0a
        /*0076*/ 	.short	(.L_21 - .L_20)
	.align		4
.L_20:
        /*0078*/ 	.word	index@(.nv.constant0._Z11hist_kernelPjS_jj)
        /*007c*/ 	.short	0x0380
        /*007e*/ 	.short	0x0018


	//----- nvinfo : EIATTR_SW_WAR
	.align		4
.L_21:
        /*0080*/ 	.byte	0x04, 0x36
        /*0082*/ 	.short	(.L_23 - .L_22)
.L_22:
        /*0084*/ 	.word	0x00000008
.L_23:


//--------------------- .nv.callgraph             --------------------------
	.section	.nv.callgraph,"",@"SHT_CUDA_CALLGRAPH"
	.align	4
	.sectionentsize	8
	.align		4
        /*0000*/ 	.word	0x00000000
	.align		4
        /*0004*/ 	.word	0xffffffff
	.align		4
        /*0008*/ 	.word	0x00000000
	.align		4
        /*000c*/ 	.word	0xfffffffe
	.align		4
        /*0010*/ 	.word	0x00000000
	.align		4
        /*0014*/ 	.word	0xfffffffd
	.align		4
        /*0018*/ 	.word	0x00000000
	.align		4
        /*001c*/ 	.word	0xfffffffc


//--------------------- .text._Z11hist_kernelPjS_jj --------------------------
	.section	.text._Z11hist_kernelPjS_jj,"ax",@progbits
	.align	128
        .global         _Z11hist_kernelPjS_jj
        .type           _Z11hist_kernelPjS_jj,@function
        .size           _Z11hist_kernelPjS_jj,(.L_x_8 - _Z11hist_kernelPjS_jj)
        .other          _Z11hist_kernelPjS_jj,@"STO_CUDA_ENTRY STV_DEFAULT"
_Z11hist_kernelPjS_jj:
.text._Z11hist_kernelPjS_jj:
[----:B------:R-:W-:Y:S01]  /*0000*/  LDC R1, c[0x0][0x37c] ;  /* 0x0000df00ff017b82 */ /* 0x000fe20000000800 */
[----:B------:R-:W0:Y:S01]  /*0010*/  S2R R0, SR_TID.X ;  /* 0x0000000000007919 */ /* 0x000e220000002100 */
[----:B------:R-:W0:Y:S06]  /*0020*/  LDCU UR8, c[0x0][0x394] ;  /* 0x00007280ff0877ac */ /* 0x000e2c0008000800 */
[----:B------:R-:W1:Y:S01]  /*0030*/  S2UR UR4, SR_CTAID.X ;  /* 0x00000000000479c3 */ /* 0x000e620000002500 */
[----:B------:R-:W-:Y:S01]  /*0040*/  BSSY.RECONVERGENT B0, `(.L_x_0) ;  /* 0x0000014000007945 */ /* 0x000fe20003800200 */
[----:B------:R-:W2:Y:S01]  /*0050*/  LDCU UR5, c[0x0][0x390] ;  /* 0x00007200ff0577ac */ /* 0x000ea20008000800 */
[----:B------:R-:W3:Y:S05]  /*0060*/  LDCU.64 UR6, c[0x0][0x358] ;  /* 0x00006b00ff0677ac */ /* 0x000eea0008000a00 */
[----:B------:R-:W1:Y:S01]  /*0070*/  LDC R3, c[0x0][0x360] ;  /* 0x0000d800ff037b82 */ /* 0x000e620000000800 */
[----:B0-----:R-:W-:Y:S01]  /*0080*/  ISETP.GE.U32.AND P0, PT, R0, UR8, PT ;  /* 0x0000000800007c0c */ /* 0x001fe2000bf06070 */
[----:B-1----:R-:W-:-:S05]  /*0090*/  IMAD R7, R3, UR4, R0 ;  /* 0x0000000403077c24 */ /* 0x002fca000f8e0200 */
[----:B--2---:R-:W-:-:S07]  /*00a0*/  ISETP.GE.U32.AND P2, PT, R7, UR5, PT ;  /* 0x0000000507007c0c */ /* 0x004fce000bf46070 */
[----:B---3--:R-:W-:Y:S06]  /*00b0*/  @P0 BRA `(.L_x_1) ;  /* 0x0000000000300947 */ /* 0x008fec0003800000 */
[----:B------:R-:W0:Y:S01]  /*00c0*/  S2R R9, SR_CgaCtaId ;  /* 0x0000000000097919 */ /* 0x000e220000008800 */
[----:B------:R-:W-:Y:S01]  /*00d0*/  MOV R2, 0x400 ;  /* 0x0000040000027802 */ /* 0x000fe20000000f00 */
[----:B------:R-:W-:Y:S02]  /*00e0*/  IMAD.MOV.U32 R4, RZ, RZ, RZ ;  /* 0x000000ffff047224 */ /* 0x000fe400078e00ff */
[----:B------:R-:W-:Y:S01]  /*00f0*/  IMAD.MOV.U32 R5, RZ, RZ, R0 ;  /* 0x000000ffff057224 */ /* 0x000fe200078e0000 */
[----:B0-----:R-:W-:-:S07]  /*0100*/  LEA R2, R9, R2, 0x18 ;  /* 0x0000000209027211 */ /* 0x001fce00078ec0ff */
.L_x_2:
[----:B------:R-:W-:Y:S01]  /*0110*/  LEA R6, R5, R2, 0x2 ;  /* 0x0000000205067211 */ /* 0x000fe200078e10ff */
[----:B------:R-:W-:Y:S01]  /*0120*/  IMAD R5, R3, R4, R3 ;  /* 0x0000000403057224 */ /* 0x000fe200078e0203 */
[----:B------:R-:W-:-:S03]  /*0130*/  IADD3 R4, PT, PT, R4, 0x1, RZ ;  /* 0x0000000104047810 */ /* 0x000fc60007ffe0ff */
[----:B------:R0:W-:Y:S01]  /*0140*/  STS [R6], RZ ;  /* 0x000000ff06007388 */ /* 0x0001e20000000800 */
[----:B------:R-:W-:-:S05]  /*0150*/  IMAD.IADD R5, R5, 0x1, R0 ;  /* 0x0000000105057824 */ /* 0x000fca00078e0200 */
[----:B------:R-:W-:-:S13]  /*0160*/  ISETP.GE.U32.AND P1, PT, R5, UR8, PT ;  /* 0x0000000805007c0c */ /* 0x000fda000bf26070 */
[----:B0-----:R-:W-:Y:S05]  /*0170*/  @!P1 BRA `(.L_x_2) ;  /* 0xfffffffc00e49947 */ /* 0x001fea000383ffff */
.L_x_1:
[----:B------:R-:W-:Y:S05]  /*0180*/  BSYNC.RECONVERGENT B0 ;  /* 0x0000000000007941 */ /* 0x000fea0003800200 */
.L_x_0:
[----:B------:R-:W-:Y:S06]  /*0190*/  BAR.SYNC.DEFER_BLOCKING 0x0 ;  /* 0x0000000000007b1d */ /* 0x000fec0000010000 */
[----:B------:R-:W-:Y:S04]  /*01a0*/  BSSY.RECONVERGENT B0, `(.L_x_3) ;  /* 0x0000012000007945 */ /* 0x000fe80003800200 */
[----:B------:R-:W-:Y:S05]  /*01b0*/  @P2 BRA `(.L_x_4) ;  /* 0x0000000000402947 */ /* 0x000fea0003800000 */
[----:B------:R-:W0:Y:S01]  /*01c0*/  S2R R9, SR_CgaCtaId ;  /* 0x0000000000097919 */ /* 0x000e220000008800 */
[----:B------:R-:W1:Y:S01]  /*01d0*/  LDC R11, c[0x0][0x370] ;  /* 0x0000dc00ff0b7b82 */ /* 0x000e620000000800 */
[----:B------:R-:W-:-:S07]  /*01e0*/  MOV R2, 0x400 ;  /* 0x0000040000027802 */ /* 0x000fce0000000f00 */
[----:B------:R-:W2:Y:S01]  /*01f0*/  LDC.64 R4, c[0x0][0x380] ;  /* 0x0000e000ff047b82 */ /* 0x000ea20000000a00 */
[----:B0-----:R-:W-:Y:S01]  /*0200*/  LEA R13, R9, R2, 0x18 ;  /* 0x00000002090d7211 */ /* 0x001fe200078ec0ff */
[----:B------:R-:W-:-:S07]  /*0210*/  IMAD.MOV.U32 R2, RZ, RZ, RZ ;  /* 0x000000ffff027224 */ /* 0x000fce00078e00ff */
.L_x_5:
[----:B--2---:R-:W-:-:S06]  /*0220*/  IMAD.WIDE R6, R7, 0x4, R4 ;  /* 0x0000000407067825 */ /* 0x004fcc00078e0204 */
[----:B0-----:R0:W2:Y:S01]  /*0230*/  LDG.E R6, desc[UR6][R6.64] ;  /* 0x0000000606067981 */ /* 0x0010a2000c1e1900 */
[----:B-1----:R-:W-:Y:S01]  /*0240*/  IMAD R9, R11, R2, R11 ;  /* 0x000000020b097224 */ /* 0x002fe200078e020b */
[----:B------:R-:W-:-:S03]  /*0250*/  IADD3 R2, PT, PT, R2, 0x1, RZ ;  /* 0x0000000102027810 */ /* 0x000fc60007ffe0ff */
[----:B------:R-:W-:-:S04]  /*0260*/  VIADD R9, R9, UR4 ;  /* 0x0000000409097c36 */ /* 0x000fc80008000000 */
[----:B0-----:R-:W-:-:S05]  /*0270*/  IMAD R7, R9, R3, R0 ;  /* 0x0000000309077224 */ /* 0x001fca00078e0200 */
[----:B------:R-:W-:Y:S02]  /*0280*/  ISETP.GE.U32.AND P1, PT, R7, UR5, PT ;  /* 0x0000000507007c0c */ /* 0x000fe4000bf26070 */
[----:B--2---:R-:W-:-:S05]  /*0290*/  LEA R8, R6, R13, 0x2 ;  /* 0x0000000d06087211 */ /* 0x004fca00078e10ff */
[----:B------:R0:W-:Y:S06]  /*02a0*/  ATOMS.POPC.INC.32 RZ, [R8+URZ] ;  /* 0x0000000008ff7f8c */ /* 0x0001ec000d8000ff */
[----:B------:R-:W-:Y:S05]  /*02b0*/  @!P1 BRA `(.L_x_5) ;  /* 0xfffffffc00d89947 */ /* 0x000fea000383ffff */
.L_x_4:
[----:B------:R-:W-:Y:S05]  /*02c0*/  BSYNC.RECONVERGENT B0 ;  /* 0x0000000000007941 */ /* 0x000fea0003800200 */
.L_x_3:
[----:B------:R-:W-:Y:S06]  /*02d0*/  BAR.SYNC.DEFER_BLOCKING 0x0 ;  /* 0x0000000000007b1d */ /* 0x000fec0000010000 */
[----:B------:R-:W-:Y:S05]  /*02e0*/  @P0 EXIT ;  /* 0x000000000000094d */ /* 0x000fea0003800000 */
[----:B------:R-:W1:Y:S01]  /*02f0*/  S2UR UR5, SR_CgaCtaId ;  /* 0x00000000000579c3 */ /* 0x000e620000008800 */
[----:B------:R-:W-:Y:S01]  /*0300*/  IMAD.MOV.U32 R2, RZ, RZ, RZ ;  /* 0x000000ffff027224 */ /* 0x000fe200078e00ff */
[----:B------:R-:W-:Y:S01]  /*0310*/  MOV R9, R0 ;  /* 0x0000000000097202 */ /* 0x000fe20000000f00 */
[----:B------:R-:W-:-:S05]  /*0320*/  UMOV UR4, 0x400 ;  /* 0x0000040000047882 */ /* 0x000fca0000000000 */
[----:B------:R-:W2:Y:S01]  /*0330*/  LDC.64 R6, c[0x0][0x388] ;  /* 0x0000e200ff067b82 */ /* 0x000ea20000000a00 */
[----:B-1----:R-:W-:-:S12]  /*0340*/  ULEA UR4, UR5, UR4, 0x18 ;  /* 0x0000000405047291 */ /* 0x002fd8000f8ec0ff */
.L_x_6:
[C---:B0-----:R-:W-:Y:S01]  /*0350*/  LEA R8, R9.reuse, UR4, 0x2 ;  /* 0x0000000409087c11 */ /* 0x041fe2000f8e10ff */
[----:B-12---:R-:W-:-:S04]  /*0360*/  IMAD.WIDE.U32 R4, R9, 0x4, R6 ;  /* 0x0000000409047825 */ /* 0x006fc800078e0006 */
[----:B------:R-:W0:Y:S01]  /*0370*/  LDS R11, [R8] ;  /* 0x00000000080b7984 */ /* 0x000e220000000800 */
[----:B------:R-:W-:-:S04]  /*0380*/  IMAD R9, R3, R2, R3 ;  /* 0x0000000203097224 */ /* 0x000fc800078e0203 */
[----:B------:R-:W-:-:S05]  /*0390*/  IMAD.IADD R9, R9, 0x1, R0 ;  /* 0x0000000109097824 */ /* 0x000fca00078e0200 */
[----:B------:R-:W-:Y:S02]  /*03a0*/  ISETP.GE.U32.AND P0, PT, R9, UR8, PT ;  /* 0x0000000809007c0c */ /* 0x000fe4000bf06070 */
[----:B------:R-:W-:Y:S01]  /*03b0*/  IADD3 R2, PT, PT, R2, 0x1, RZ ;  /* 0x0000000102027810 */ /* 0x000fe20007ffe0ff */
[----:B0-----:R1:W-:Y:S10]  /*03c0*/  REDG.E.ADD.STRONG.GPU desc[UR6][R4.64], R11 ;  /* 0x0000000b0400798e */ /* 0x0013f4000c12e106 */
[----:B------:R-:W-:Y:S05]  /*03d0*/  @!P0 BRA `(.L_x_6) ;  /* 0xfffffffc00dc8947 */ /* 0x000fea000383ffff */
[----:B------:R-:W-:Y:S05]  /*03e0*/  EXIT ;  /* 0x000000000000794d */ /* 0x000fea0003800000 */
.L_x_7:
[----:B------:R-:W-:-:S00]  /*03f0*/  BRA `(.L_x_7) ;  /* 0xfffffffc00fc7947 */ /* 0x000fc0000383ffff */
[----:B------:R-:W-:-:S00]  /*0400*/  NOP ;  /* 0x0000000000007918 */ /* 0x000fc00000000000 */
[----:B------:R-:W-:-:S00]  /*0410*/  NOP ;  /* 0x0000000000007918 */ /* 0x000fc00000000000 */
[----:B------:R-:W-:-:S00]  /*0420*/  NOP ;  /* 0x0000000000007918 */ /* 0x000fc00000000000 */
[----:B------:R-:W-:-:S00]  /*0430*/  NOP ;  /* 0x0000000000007918 */ /* 0x000fc00000000000 */
[----:B------:R-:W-:-:S00]  /*0440*/  NOP ;  /* 0x0000000000007918 */ /* 0x000fc00000000000 */
[----:B------:R-:W-:-:S00]  /*0450*/  NOP ;  /* 0x0000000000007918 */ /* 0x000fc00000000000 */
[----:B------:R-:W-:-:S00]  /*0460*/  NOP ;  /* 0x0000000000007918 */ /* 0x000fc00000000000 */
[----:B------:R-:W-:-:S00]  /*0470*/  NOP ;  /* 0x0000000000007918 */ /* 0x000fc00000000000 */
.L_x_8:


//--------------------- .nv.shared._Z11hist_kernelPjS_jj --------------------------
	.section	.nv.shared._Z11hist_kernelPjS_jj,"aw",@nobits
	.sectionflags	@""
	.align	16
	.zero		1024


//--------------------- .nv.shared.reserved.0     --------------------------
	.section	.nv.shared.reserved.0,"aw",@nobits
	.weak		__nv_reservedSMEM_offset_0_alias
	.size		__nv_reservedSMEM_offset_0_alias, 0, 64
	.other		__nv_reservedSMEM_offset_0_alias,@"STO_CUDA_RESERVED_SHARED STV_DEFAULT"
__nv_reservedSMEM_offset_0_alias:
	.zero		0
	.zero		64


//--------------------- .nv.constant0._Z11hist_kernelPjS_jj --------------------------
	.section	.nv.constant0._Z11hist_kernelPjS_jj,"a",@progbits
	.sectionflags	@""
	.align	4
.nv.constant0._Z11hist_kernelPjS_jj:
	.zero		920


//--------------------- SYMBOLS --------------------------

	.type		.nv.reservedSmem.offset0,@object
	.size		.nv.reservedSmem.offset0,0x4
	.type		.nv.reservedSmem.cap,@object
	.size		.nv.reservedSmem.cap,0x4
